//
// Generated by NVIDIA NVVM Compiler
//
// Compiler Build ID: CL-36424714
// Cuda compilation tools, release 13.0, V13.0.88
// Based on NVVM 20.0.0
//

.version 9.0
.target sm_100
.address_size 64

	// .globl	_Z9gpu_saxpyifPfS_

.visible .entry _Z9gpu_saxpyifPfS_(
	.param .u32 _Z9gpu_saxpyifPfS__param_0,
	.param .f32 _Z9gpu_saxpyifPfS__param_1,
	.param .u64 .ptr .align 1 _Z9gpu_saxpyifPfS__param_2,
	.param .u64 .ptr .align 1 _Z9gpu_saxpyifPfS__param_3
)
{
	.reg .pred 	%p<2>;
	.reg .b32 	%r<6>;
	.reg .b32 	%f<5>;
	.reg .b64 	%rd<8>;

	ld.param.u32 	%r2, [_Z9gpu_saxpyifPfS__param_0];
	ld.param.f32 	%f1, [_Z9gpu_saxpyifPfS__param_1];
	ld.param.u64 	%rd1, [_Z9gpu_saxpyifPfS__param_2];
	ld.param.u64 	%rd2, [_Z9gpu_saxpyifPfS__param_3];
	mov.u32 	%r3, %ctaid.x;
	mov.u32 	%r4, %ntid.x;
	mov.u32 	%r5, %tid.x;
	mad.lo.s32 	%r1, %r3, %r4, %r5;
	setp.ge.s32 	%p1, %r1, %r2;
	@%p1 bra 	$L__BB0_2;
	cvta.to.global.u64 	%rd3, %rd1;
	cvta.to.global.u64 	%rd4, %rd2;
	mul.wide.s32 	%rd5, %r1, 4;
	add.s64 	%rd6, %rd3, %rd5;
	ld.global.f32 	%f2, [%rd6];
	add.s64 	%rd7, %rd4, %rd5;
	ld.global.f32 	%f3, [%rd7];
	fma.rn.f32 	%f4, %f1, %f2, %f3;
	st.global.f32 	[%rd7], %f4;
$L__BB0_2:
	ret;

}


// ===== COMPILED SASS (sm_100) =====

	.target	sm_100

	.elftype	@"ET_EXEC"


//--------------------- .note.nv.tkinfo           --------------------------
	.section	.note.nv.tkinfo,"",@"SHT_NOTE"
	.sectionflags	@"SHF_NOTE_NV_TKINFO"
	.tkinfo
        /*0018*/ 	.word	0x00000002
        /*0030*/ 	.string	""
        /*0030*/ 	.string	"ptxas"
        /*0030*/ 	.string	"Cuda compilation tools, release 13.0, V13.0.88"
        /*0030*/ 	.string	"Build cuda_13.0.r13.0/compiler.36424714_0"
        /*0030*/ 	.string	"-arch sm_100 -m 64 "



//--------------------- .note.nv.cuinfo           --------------------------
	.section	.note.nv.cuinfo,"",@"SHT_NOTE"
	.sectionflags	@"SHF_NOTE_NV_CUINFO"
        /*0018*/ 	.short	0x0002
        /*001a*/ 	.short	0x0064
        /*001c*/ 	.short	0x0082
	.zero		2


//--------------------- .nv.info                  --------------------------
	.section	.nv.info,"",@"SHT_CUDA_INFO"
	.align	4


	//----- nvinfo : EIATTR_REGCOUNT
	.align		4
        /*0000*/ 	.byte	0x04, 0x2f
        /*0002*/ 	.short	(.L_1 - .L_0)
	.align		4
.L_0:
        /*0004*/ 	.word	index@(_Z9gpu_saxpyifPfS_)
        /*0008*/ 	.word	0x0000000a


	//----- nvinfo : EIATTR_FRAME_SIZE
	.align		4
.L_1:
        /*000c*/ 	.byte	0x04, 0x11
        /*000e*/ 	.short	(.L_3 - .L_2)
	.align		4
.L_2:
        /*0010*/ 	.word	index@(_Z9gpu_saxpyifPfS_)
        /*0014*/ 	.word	0x00000000


	//----- nvinfo : EIATTR_MIN_STACK_SIZE
	.align		4
.L_3:
        /*0018*/ 	.byte	0x04, 0x12
        /*001a*/ 	.short	(.L_5 - .L_4)
	.align		4
.L_4:
        /*001c*/ 	.word	index@(_Z9gpu_saxpyifPfS_)
        /*0020*/ 	.word	0x00000000
.L_5:


//--------------------- .nv.compat                --------------------------
	.section	.nv.compat,"",@"SHT_CUDA_COMPAT_INFO"
	.align	4
        /*0000*/ 	.byte	0x02, 0x09, 0x00, 0x00, 0x02, 0x02, 0x01, 0x00, 0x02, 0x05, 0x05, 0x00, 0x03, 0x07, 0x01, 0x01
        /*0010*/ 	.byte	0x02, 0x03, 0x00, 0x00, 0x02, 0x06, 0x01, 0x00, 0x04, 0x0b, 0x08, 0x00, 0x09, 0x00, 0x00, 0x00
        /*0020*/ 	.byte	0x00, 0x00, 0x00, 0x00


//--------------------- .nv.info._Z9gpu_saxpyifPfS_ --------------------------
	.section	.nv.info._Z9gpu_saxpyifPfS_,"",@"SHT_CUDA_INFO"
	.sectionflags	@""
	.align	4


	//----- nvinfo : EIATTR_CUDA_API_VERSION
	.align		4
        /*0000*/ 	.byte	0x04, 0x37
        /*0002*/ 	.short	(.L_7 - .L_6)
.L_6:
        /*0004*/ 	.word	0x00000082


	//----- nvinfo : EIATTR_KPARAM_INFO
	.align		4
.L_7:
        /*0008*/ 	.byte	0x04, 0x17
        /*000a*/ 	.short	(.L_9 - .L_8)
.L_8:
        /*000c*/ 	.word	0x00000000
        /*0010*/ 	.short	0x0003
        /*0012*/ 	.short	0x0010
        /*0014*/ 	.byte	0x00, 0xf5, 0x21, 0x00


	//----- nvinfo : EIATTR_KPARAM_INFO
	.align		4
.L_9:
        /*0018*/ 	.byte	0x04, 0x17
        /*001a*/ 	.short	(.L_11 - .L_10)
.L_10:
        /*001c*/ 	.word	0x00000000
        /*0020*/ 	.short	0x0002
        /*0022*/ 	.short	0x0008
        /*0024*/ 	.byte	0x00, 0xf5, 0x21, 0x00


	//----- nvinfo : EIATTR_KPARAM_INFO
	.align		4
.L_11:
        /*0028*/ 	.byte	0x04, 0x17
        /*002a*/ 	.short	(.L_13 - .L_12)
.L_12:
        /*002c*/ 	.word	0x00000000
        /*0030*/ 	.short	0x0001
        /*0032*/ 	.short	0x0004
        /*0034*/ 	.byte	0x00, 0xf0, 0x11, 0x00


	//----- nvinfo : EIATTR_KPARAM_INFO
	.align		4
.L_13:
        /*0038*/ 	.byte	0x04, 0x17
        /*003a*/ 	.short	(.L_15 - .L_14)
.L_14:
        /*003c*/ 	.word	0x00000000
        /*0040*/ 	.short	0x0000
        /*0042*/ 	.short	0x0000
        /*0044*/ 	.byte	0x00, 0xf0, 0x11, 0x00


	//----- nvinfo : EIATTR_SPARSE_MMA_MASK
	.align		4
.L_15:
        /*0048*/ 	.byte	0x03, 0x50
        /*004a*/ 	.short	0x0000


	//----- nvinfo : EIATTR_MAXREG_COUNT
	.align		4
        /*004c*/ 	.byte	0x03, 0x1b
        /*004e*/ 	.short	0x00ff


	//----- nvinfo : EIATTR_MERCURY_ISA_VERSION
	.align		4
        /*0050*/ 	.byte	0x03, 0x5f
        /*0052*/ 	.short	0x0101


	//----- nvinfo : EIATTR_VRC_CTA_INIT_COUNT
	.align		4
        /*0054*/ 	.byte	0x02, 0x4a
	.zero		1
	.zero		1


	//----- nvinfo : EIATTR_EXIT_INSTR_OFFSETS
	.align		4
        /*0058*/ 	.byte	0x04, 0x1c
        /*005a*/ 	.short	(.L_17 - .L_16)


	//   ....[0]....
.L_16:
        /*005c*/ 	.word	0x00000070


	//   ....[1]....
        /*0060*/ 	.word	0x00000120


	//----- nvinfo : EIATTR_CBANK_PARAM_SIZE
	.align		4
.L_17:
        /*0064*/ 	.byte	0x03, 0x19
        /*0066*/ 	.short	0x0018


	//----- nvinfo : EIATTR_PARAM_CBANK
	.align		4
        /*0068*/ 	.byte	0x04, 0x0a
        /*006a*/ 	.short	(.L_19 - .L_18)
	.align		4
.L_18:
        /*006c*/ 	.word	index@(.nv.constant0._Z9gpu_saxpyifPfS_)
        /*0070*/ 	.short	0x0380
        /*0072*/ 	.short	0x0018


	//----- nvinfo : EIATTR_SW_WAR
	.align		4
.L_19:
        /*0074*/ 	.byte	0x04, 0x36
        /*0076*/ 	.short	(.L_21 - .L_20)
.L_20:
        /*0078*/ 	.word	0x00000008
.L_21:


//--------------------- .nv.callgraph             --------------------------
	.section	.nv.callgraph,"",@"SHT_CUDA_CALLGRAPH"
	.align	4
	.sectionentsize	8
	.align		4
        /*0000*/ 	.word	0x00000000
	.align		4
        /*0004*/ 	.word	0xffffffff
	.align		4
        /*0008*/ 	.word	0x00000000
	.align		4
        /*000c*/ 	.word	0xfffffffe
	.align		4
        /*0010*/ 	.word	0x00000000
	.align		4
        /*0014*/ 	.word	0xfffffffd
	.align		4
        /*0018*/ 	.word	0x00000000
	.align		4
        /*001c*/ 	.word	0xfffffffc


//--------------------- .text._Z9gpu_saxpyifPfS_  --------------------------
	.section	.text._Z9gpu_saxpyifPfS_,"ax",@progbits
	.align	128
        .global         _Z9gpu_saxpyifPfS_
        .type           _Z9gpu_saxpyifPfS_,@function
        .size           _Z9gpu_saxpyifPfS_,(.L_x_1 - _Z9gpu_saxpyifPfS_)
        .other          _Z9gpu_saxpyifPfS_,@"STO_CUDA_ENTRY STV_DEFAULT"
_Z9gpu_saxpyifPfS_:
.text._Z9gpu_saxpyifPfS_:
[----:B------:R-:W-:Y:S01]  /*0000*/  LDC R1, c[0x0][0x37c] ;  /* 0x0000df00ff017b82 */ /* 0x000fe20000000800 */
[----:B------:R-:W0:Y:S07]  /*0010*/  S2R R0, SR_TID.X ;  /* 0x0000000000007919 */ /* 0x000e2e0000002100 */
[----:B------:R-:W0:Y:S01]  /*0020*/  S2UR UR4, SR_CTAID.X ;  /* 0x00000000000479c3 */ /* 0x000e220000002500 */
[----:B------:R-:W1:Y:S07]  /*0030*/  LDCU UR5, c[0x0][0x380] ;  /* 0x00007000ff0577ac */ /* 0x000e6e0008000800 */
[----:B------:R-:W0:Y:S02]  /*0040*/  LDC R7, c[0x0][0x360] ;  /* 0x0000d800ff077b82 */ /* 0x000e240000000800 */
[----:B0-----:R-:W-:-:S05]  /*0050*/  IMAD R7, R7, UR4, R0 ;  /* 0x0000000407077c24 */ /* 0x001fca000f8e0200 */
[----:B-1----:R-:W-:-:S13]  /*0060*/  ISETP.GE.AND P0, PT, R7, UR5, PT ;  /* 0x0000000507007c0c */ /* 0x002fda000bf06270 */
[----:B------:R-:W-:Y:S05]  /*0070*/  @P0 EXIT ;  /* 0x000000000000094d */ /* 0x000fea0003800000 */
[----:B------:R-:W0:Y:S01]  /*0080*/  LDC.64 R2, c[0x0][0x388] ;  /* 0x0000e200ff027b82 */ /* 0x000e220000000a00 */
[----:B------:R-:W1:Y:S01]  /*0090*/  LDCU.64 UR4, c[0x0][0x358] ;  /* 0x00006b00ff0477ac */ /* 0x000e620008000a00 */
[----:B------:R-:W2:Y:S06]  /*00a0*/  LDCU UR6, c[0x0][0x384] ;  /* 0x00007080ff0677ac */ /* 0x000eac0008000800 */
[----:B------:R-:W3:Y:S01]  /*00b0*/  LDC.64 R4, c[0x0][0x390] ;  /* 0x0000e400ff047b82 */ /* 0x000ee20000000a00 */
[----:B0-----:R-:W-:-:S06]  /*00c0*/  IMAD.WIDE R2, R7, 0x4, R2 ;  /* 0x0000000407027825 */ /* 0x001fcc00078e0202 */
[----:B-1----:R-:W2:Y:S01]  /*00d0*/  LDG.E R2, desc[UR4][R2.64] ;  /* 0x0000000402027981 */ /* 0x002ea2000c1e1900 */
[----:B---3--:R-:W-:-:S05]  /*00e0*/  IMAD.WIDE R4, R7, 0x4, R4 ;  /* 0x0000000407047825 */ /* 0x008fca00078e0204 */
[----:B------:R-:W2:Y:S02]  /*00f0*/  LDG.E R7, desc[UR4][R4.64] ;  /* 0x0000000404077981 */ /* 0x000ea4000c1e1900 */
[----:B--2---:R-:W-:-:S05]  /*0100*/  FFMA R7, R2, UR6, R7 ;  /* 0x0000000602077c23 */ /* 0x004fca0008000007 */
[----:B------:R-:W-:Y:S01]  /*0110*/  STG.E desc[UR4][R4.64], R7 ;  /* 0x0000000704007986 */ /* 0x000fe2000c101904 */
[----:B------:R-:W-:Y:S05]  /*0120*/  EXIT ;  /* 0x000000000000794d */ /* 0x000fea0003800000 */
.L_x_0:
[----:B------:R-:W-:-:S00]  /*0130*/  BRA `(.L_x_0) ;  /* 0xfffffffc00fc7947 */ /* 0x000fc0000383ffff */
[----:B------:R-:W-:-:S00]  /*0140*/  NOP ;  /* 0x0000000000007918 */ /* 0x000fc00000000000 */
        /* <DEDUP_REMOVED lines=11> */
.L_x_1:


//--------------------- .nv.shared.reserved.0     --------------------------
	.section	.nv.shared.reserved.0,"aw",@nobits
	.weak		__nv_reservedSMEM_offset_0_alias
	.size		__nv_reservedSMEM_offset_0_alias, 0, 64
	.other		__nv_reservedSMEM_offset_0_alias,@"STO_CUDA_RESERVED_SHARED STV_DEFAULT"
__nv_reservedSMEM_offset_0_alias:
	.zero		0
	.zero		64


//--------------------- .nv.constant0._Z9gpu_saxpyifPfS_ --------------------------
	.section	.nv.constant0._Z9gpu_saxpyifPfS_,"a",@progbits
	.sectionflags	@""
	.align	4
.nv.constant0._Z9gpu_saxpyifPfS_:
	.zero		920


//--------------------- SYMBOLS --------------------------

	.type		.nv.reservedSmem.offset0,@object
	.size		.nv.reservedSmem.offset0,0x4
